//
// Generated by NVIDIA NVVM Compiler
//
// Compiler Build ID: CL-36424714
// Cuda compilation tools, release 13.0, V13.0.88
// Based on NVVM 20.0.0
//

.version 9.0
.target sm_100
.address_size 64

	// .globl	_Z10sum_kernelPfS_i
.extern .shared .align 16 .b8 temp[];

.visible .entry _Z10sum_kernelPfS_i(
	.param .u64 .ptr .align 1 _Z10sum_kernelPfS_i_param_0,
	.param .u64 .ptr .align 1 _Z10sum_kernelPfS_i_param_1,
	.param .u32 _Z10sum_kernelPfS_i_param_2
)
{
	.reg .pred 	%p<11>;
	.reg .b32 	%r<122>;
	.reg .b32 	%f<3>;
	.reg .b64 	%rd<13>;

	ld.param.u64 	%rd2, [_Z10sum_kernelPfS_i_param_0];
	ld.param.u64 	%rd3, [_Z10sum_kernelPfS_i_param_1];
	ld.param.u32 	%r38, [_Z10sum_kernelPfS_i_param_2];
	cvta.to.global.u64 	%rd1, %rd3;
	mov.u32 	%r39, %ctaid.x;
	mov.u32 	%r1, %ntid.x;
	mov.u32 	%r2, %tid.x;
	mad.lo.s32 	%r112, %r39, %r1, %r2;
	mov.u32 	%r40, %nctaid.x;
	mul.lo.s32 	%r4, %r1, %r40;
	shr.s32 	%r41, %r38, 31;
	shr.u32 	%r42, %r41, 30;
	add.s32 	%r43, %r38, %r42;
	shr.s32 	%r5, %r43, 2;
	setp.ge.s32 	%p1, %r112, %r5;
	mov.b32 	%r120, 0;
	@%p1 bra 	$L__BB0_7;
	add.s32 	%r46, %r112, %r4;
	max.s32 	%r47, %r5, %r46;
	setp.lt.s32 	%p2, %r46, %r5;
	selp.u32 	%r48, 1, 0, %p2;
	add.s32 	%r49, %r46, %r48;
	sub.s32 	%r50, %r47, %r49;
	div.u32 	%r51, %r50, %r4;
	add.s32 	%r52, %r51, %r48;
	add.s32 	%r6, %r52, 1;
	and.b32  	%r7, %r6, 3;
	setp.lt.u32 	%p3, %r52, 3;
	mov.b32 	%r120, 0;
	@%p3 bra 	$L__BB0_4;
	and.b32  	%r54, %r6, -4;
	shl.b32 	%r8, %r4, 2;
	neg.s32 	%r108, %r54;
	mov.b32 	%r120, 0;
	mul.wide.s32 	%rd6, %r4, 16;
$L__BB0_3:
	mul.wide.s32 	%rd4, %r112, 16;
	add.s64 	%rd5, %rd1, %rd4;
	ld.global.v4.u32 	{%r55, %r56, %r57, %r58}, [%rd5];
	add.s32 	%r59, %r55, %r120;
	add.s32 	%r60, %r59, %r56;
	add.s32 	%r61, %r60, %r57;
	add.s32 	%r62, %r61, %r58;
	add.s64 	%rd7, %rd5, %rd6;
	ld.global.v4.u32 	{%r63, %r64, %r65, %r66}, [%rd7];
	add.s32 	%r67, %r63, %r62;
	add.s32 	%r68, %r67, %r64;
	add.s32 	%r69, %r68, %r65;
	add.s32 	%r70, %r69, %r66;
	add.s64 	%rd8, %rd7, %rd6;
	ld.global.v4.u32 	{%r71, %r72, %r73, %r74}, [%rd8];
	add.s32 	%r75, %r71, %r70;
	add.s32 	%r76, %r75, %r72;
	add.s32 	%r77, %r76, %r73;
	add.s32 	%r78, %r77, %r74;
	add.s64 	%rd9, %rd8, %rd6;
	ld.global.v4.u32 	{%r79, %r80, %r81, %r82}, [%rd9];
	add.s32 	%r83, %r79, %r78;
	add.s32 	%r84, %r83, %r80;
	add.s32 	%r85, %r84, %r81;
	add.s32 	%r120, %r85, %r82;
	add.s32 	%r112, %r112, %r8;
	add.s32 	%r108, %r108, 4;
	setp.ne.s32 	%p4, %r108, 0;
	@%p4 bra 	$L__BB0_3;
$L__BB0_4:
	setp.eq.s32 	%p5, %r7, 0;
	@%p5 bra 	$L__BB0_7;
	neg.s32 	%r114, %r7;
$L__BB0_6:
	.pragma "nounroll";
	mul.wide.s32 	%rd10, %r112, 16;
	add.s64 	%rd11, %rd1, %rd10;
	ld.global.v4.u32 	{%r86, %r87, %r88, %r89}, [%rd11];
	add.s32 	%r90, %r86, %r120;
	add.s32 	%r91, %r90, %r87;
	add.s32 	%r92, %r91, %r88;
	add.s32 	%r120, %r92, %r89;
	add.s32 	%r112, %r112, %r4;
	add.s32 	%r114, %r114, 1;
	setp.ne.s32 	%p6, %r114, 0;
	@%p6 bra 	$L__BB0_6;
$L__BB0_7:
	mov.u32 	%r27, %ntid.y;
	mul.lo.s32 	%r93, %r1, %r27;
	mov.u32 	%r94, %ntid.z;
	mul.lo.s32 	%r118, %r93, %r94;
	setp.lt.u32 	%p7, %r118, 2;
	@%p7 bra 	$L__BB0_12;
	mov.u32 	%r95, %tid.y;
	mov.u32 	%r96, %tid.z;
	mad.lo.s32 	%r97, %r96, %r27, %r95;
	mad.lo.s32 	%r29, %r97, %r1, %r2;
	shl.b32 	%r98, %r29, 2;
	mov.u32 	%r99, temp;
	add.s32 	%r30, %r99, %r98;
$L__BB0_9:
	shr.u32 	%r33, %r118, 1;
	st.shared.u32 	[%r30], %r120;
	barrier.sync 	0;
	setp.ge.u32 	%p8, %r29, %r33;
	@%p8 bra 	$L__BB0_11;
	shl.b32 	%r100, %r33, 2;
	add.s32 	%r101, %r30, %r100;
	ld.shared.u32 	%r102, [%r101];
	add.s32 	%r120, %r102, %r120;
$L__BB0_11:
	barrier.sync 	0;
	setp.gt.u32 	%p9, %r118, 3;
	mov.u32 	%r118, %r33;
	@%p9 bra 	$L__BB0_9;
$L__BB0_12:
	mov.u32 	%r103, %tid.y;
	mov.u32 	%r104, %tid.z;
	mad.lo.s32 	%r105, %r104, %r27, %r103;
	mul.lo.s32 	%r106, %r105, %r1;
	or.b32  	%r107, %r106, %r2;
	setp.ne.s32 	%p10, %r107, 0;
	@%p10 bra 	$L__BB0_14;
	cvt.rn.f32.s32 	%f1, %r120;
	cvta.to.global.u64 	%rd12, %rd2;
	atom.global.add.f32 	%f2, [%rd12], %f1;
$L__BB0_14:
	ret;

}


// ===== COMPILED SASS (sm_100) =====

	.target	sm_100

	.elftype	@"ET_EXEC"


//--------------------- .note.nv.tkinfo           --------------------------
	.section	.note.nv.tkinfo,"",@"SHT_NOTE"
	.sectionflags	@"SHF_NOTE_NV_TKINFO"
	.tkinfo
        /*0018*/ 	.word	0x00000002
        /*0030*/ 	.string	""
        /*0030*/ 	.string	"ptxas"
        /*0030*/ 	.string	"Cuda compilation tools, release 13.0, V13.0.88"
        /*0030*/ 	.string	"Build cuda_13.0.r13.0/compiler.36424714_0"
        /*0030*/ 	.string	"-arch sm_100 -m 64 "



//--------------------- .note.nv.cuinfo           --------------------------
	.section	.note.nv.cuinfo,"",@"SHT_NOTE"
	.sectionflags	@"SHF_NOTE_NV_CUINFO"
        /*0018*/ 	.short	0x0002
        /*001a*/ 	.short	0x0064
        /*001c*/ 	.short	0x0082
	.zero		2


//--------------------- .nv.info                  --------------------------
	.section	.nv.info,"",@"SHT_CUDA_INFO"
	.align	4


	//----- nvinfo : EIATTR_REGCOUNT
	.align		4
        /*0000*/ 	.byte	0x04, 0x2f
        /*0002*/ 	.short	(.L_1 - .L_0)
	.align		4
.L_0:
        /*0004*/ 	.word	index@(_Z10sum_kernelPfS_i)
        /*0008*/ 	.word	0x00000020


	//----- nvinfo : EIATTR_FRAME_SIZE
	.align		4
.L_1:
        /*000c*/ 	.byte	0x04, 0x11
        /*000e*/ 	.short	(.L_3 - .L_2)
	.align		4
.L_2:
        /*0010*/ 	.word	index@(_Z10sum_kernelPfS_i)
        /*0014*/ 	.word	0x00000000


	//----- nvinfo : EIATTR_MIN_STACK_SIZE
	.align		4
.L_3:
        /*0018*/ 	.byte	0x04, 0x12
        /*001a*/ 	.short	(.L_5 - .L_4)
	.align		4
.L_4:
        /*001c*/ 	.word	index@(_Z10sum_kernelPfS_i)
        /*0020*/ 	.word	0x00000000
.L_5:


//--------------------- .nv.compat                --------------------------
	.section	.nv.compat,"",@"SHT_CUDA_COMPAT_INFO"
	.align	4
        /*0000*/ 	.byte	0x02, 0x09, 0x00, 0x00, 0x02, 0x02, 0x01, 0x00, 0x02, 0x05, 0x05, 0x00, 0x03, 0x07, 0x01, 0x01
        /*0010*/ 	.byte	0x02, 0x03, 0x00, 0x00, 0x02, 0x06, 0x01, 0x00, 0x04, 0x0b, 0x08, 0x00, 0x09, 0x00, 0x00, 0x00
        /*0020*/ 	.byte	0x00, 0x00, 0x00, 0x00


//--------------------- .nv.info._Z10sum_kernelPfS_i --------------------------
	.section	.nv.info._Z10sum_kernelPfS_i,"",@"SHT_CUDA_INFO"
	.sectionflags	@""
	.align	4


	//----- nvinfo : EIATTR_CUDA_API_VERSION
	.align		4
        /*0000*/ 	.byte	0x04, 0x37
        /*0002*/ 	.short	(.L_7 - .L_6)
.L_6:
        /*0004*/ 	.word	0x00000082


	//----- nvinfo : EIATTR_KPARAM_INFO
	.align		4
.L_7:
        /*0008*/ 	.byte	0x04, 0x17
        /*000a*/ 	.short	(.L_9 - .L_8)
.L_8:
        /*000c*/ 	.word	0x00000000
        /*0010*/ 	.short	0x0002
        /*0012*/ 	.short	0x0010
        /*0014*/ 	.byte	0x00, 0xf0, 0x11, 0x00


	//----- nvinfo : EIATTR_KPARAM_INFO
	.align		4
.L_9:
        /*0018*/ 	.byte	0x04, 0x17
        /*001a*/ 	.short	(.L_11 - .L_10)
.L_10:
        /*001c*/ 	.word	0x00000000
        /*0020*/ 	.short	0x0001
        /*0022*/ 	.short	0x0008
        /*0024*/ 	.byte	0x00, 0xf5, 0x21, 0x00


	//----- nvinfo : EIATTR_KPARAM_INFO
	.align		4
.L_11:
        /*0028*/ 	.byte	0x04, 0x17
        /*002a*/ 	.short	(.L_13 - .L_12)
.L_12:
        /*002c*/ 	.word	0x00000000
        /*0030*/ 	.short	0x0000
        /*0032*/ 	.short	0x0000
        /*0034*/ 	.byte	0x00, 0xf5, 0x21, 0x00


	//----- nvinfo : EIATTR_SPARSE_MMA_MASK
	.align		4
.L_13:
        /*0038*/ 	.byte	0x03, 0x50
        /*003a*/ 	.short	0x0000


	//----- nvinfo : EIATTR_MAXREG_COUNT
	.align		4
        /*003c*/ 	.byte	0x03, 0x1b
        /*003e*/ 	.short	0x00ff


	//----- nvinfo : EIATTR_NUM_BARRIERS
	.align		4
        /*0040*/ 	.byte	0x02, 0x4c
        /*0042*/ 	.byte	0x01
	.zero		1


	//----- nvinfo : EIATTR_MERCURY_ISA_VERSION
	.align		4
        /*0044*/ 	.byte	0x03, 0x5f
        /*0046*/ 	.short	0x0101


	//----- nvinfo : EIATTR_COOP_GROUP_MASK_REGIDS
	.align		4
        /*0048*/ 	.byte	0x04, 0x29
        /*004a*/ 	.short	(.L_15 - .L_14)


	//   ....[0]....
.L_14:
        /*004c*/ 	.word	0xffffffff


	//   ....[1]....
        /*0050*/ 	.word	0xffffffff


	//----- nvinfo : EIATTR_COOP_GROUP_INSTR_OFFSETS
	.align		4
.L_15:
        /*0054*/ 	.byte	0x04, 0x28
        /*0056*/ 	.short	(.L_17 - .L_16)


	//   ....[0]....
.L_16:
        /*0058*/ 	.word	0x00000e70


	//   ....[1]....
        /*005c*/ 	.word	0x00000ee0


	//----- nvinfo : EIATTR_VRC_CTA_INIT_COUNT
	.align		4
.L_17:
        /*0060*/ 	.byte	0x02, 0x4a
	.zero		1
	.zero		1


	//----- nvinfo : EIATTR_EXIT_INSTR_OFFSETS
	.align		4
        /*0064*/ 	.byte	0x04, 0x1c
        /*0066*/ 	.short	(.L_19 - .L_18)


	//   ....[0]....
.L_18:
        /*0068*/ 	.word	0x00000f30


	//   ....[1]....
        /*006c*/ 	.word	0x00000f70


	//----- nvinfo : EIATTR_CRS_STACK_SIZE
	.align		4
.L_19:
        /*0070*/ 	.byte	0x04, 0x1e
        /*0072*/ 	.short	(.L_21 - .L_20)
.L_20:
        /*0074*/ 	.word	0x00000000


	//----- nvinfo : EIATTR_CBANK_PARAM_SIZE
	.align		4
.L_21:
        /*0078*/ 	.byte	0x03, 0x19
        /*007a*/ 	.short	0x0014


	//----- nvinfo : EIATTR_PARAM_CBANK
	.align		4
        /*007c*/ 	.byte	0x04, 0x0a
        /*007e*/ 	.short	(.L_23 - .L_22)
	.align		4
.L_22:
        /*0080*/ 	.word	index@(.nv.constant0._Z10sum_kernelPfS_i)
        /*0084*/ 	.short	0x0380
        /*0086*/ 	.short	0x0014


	//----- nvinfo : EIATTR_SW_WAR
	.align		4
.L_23:
        /*0088*/ 	.byte	0x04, 0x36
        /*008a*/ 	.short	(.L_25 - .L_24)
.L_24:
        /*008c*/ 	.word	0x00000008
.L_25:


//--------------------- .nv.callgraph             --------------------------
	.section	.nv.callgraph,"",@"SHT_CUDA_CALLGRAPH"
	.align	4
	.sectionentsize	8
	.align		4
        /*0000*/ 	.word	0x00000000
	.align		4
        /*0004*/ 	.word	0xffffffff
	.align		4
        /*0008*/ 	.word	0x00000000
	.align		4
        /*000c*/ 	.word	0xfffffffe
	.align		4
        /*0010*/ 	.word	0x00000000
	.align		4
        /*0014*/ 	.word	0xfffffffd
	.align		4
        /*0018*/ 	.word	0x00000000
	.align		4
        /*001c*/ 	.word	0xfffffffc


//--------------------- .text._Z10sum_kernelPfS_i --------------------------
	.section	.text._Z10sum_kernelPfS_i,"ax",@progbits
	.align	128
        .global         _Z10sum_kernelPfS_i
        .type           _Z10sum_kernelPfS_i,@function
        .size           _Z10sum_kernelPfS_i,(.L_x_15 - _Z10sum_kernelPfS_i)
        .other          _Z10sum_kernelPfS_i,@"STO_CUDA_ENTRY STV_DEFAULT"
_Z10sum_kernelPfS_i:
.text._Z10sum_kernelPfS_i:
[----:B------:R-:W-:Y:S01]  /*0000*/  LDC R1, c[0x0][0x37c] ;  /* 0x0000df00ff017b82 */ /* 0x000fe20000000800 */
[----:B------:R-:W0:Y:S01]  /*0010*/  S2R R0, SR_TID.X ;  /* 0x0000000000007919 */ /* 0x000e220000002100 */
[----:B------:R-:W1:Y:S06]  /*0020*/  LDCU UR5, c[0x0][0x390] ;  /* 0x00007200ff0577ac */ /* 0x000e6c0008000800 */
[----:B------:R-:W0:Y:S01]  /*0030*/  S2UR UR8, SR_CTAID.X ;  /* 0x00000000000879c3 */ /* 0x000e220000002500 */
[----:B------:R-:W-:Y:S01]  /*0040*/  BSSY.RECONVERGENT B2, `(.L_x_0) ;  /* 0x00000cf000027945 */ /* 0x000fe20003800200 */
[----:B------:R-:W-:Y:S01]  /*0050*/  IMAD.MOV.U32 R25, RZ, RZ, RZ ;  /* 0x000000ffff197224 */ /* 0x000fe200078e00ff */
[----:B------:R-:W2:Y:S05]  /*0060*/  LDCU.64 UR6, c[0x0][0x358] ;  /* 0x00006b00ff0677ac */ /* 0x000eaa0008000a00 */
[----:B------:R-:W0:Y:S01]  /*0070*/  LDC R3, c[0x0][0x360] ;  /* 0x0000d800ff037b82 */ /* 0x000e220000000800 */
[----:B-1----:R-:W-:-:S04]  /*0080*/  USHF.R.S32.HI UR4, URZ, 0x1f, UR5 ;  /* 0x0000001fff047899 */ /* 0x002fc80008011405 */
[----:B------:R-:W-:Y:S01]  /*0090*/  ULEA.HI UR4, UR4, UR5, URZ, 0x2 ;  /* 0x0000000504047291 */ /* 0x000fe2000f8f10ff */
[----:B------:R-:W1:Y:S03]  /*00a0*/  LDCU UR5, c[0x0][0x370] ;  /* 0x00006e00ff0577ac */ /* 0x000e660008000800 */
[----:B------:R-:W-:Y:S01]  /*00b0*/  USHF.R.S32.HI UR4, URZ, 0x2, UR4 ;  /* 0x00000002ff047899 */ /* 0x000fe20008011404 */
[----:B0-----:R-:W-:-:S05]  /*00c0*/  IMAD R24, R3, UR8, R0 ;  /* 0x0000000803187c24 */ /* 0x001fca000f8e0200 */
[----:B------:R-:W-:-:S13]  /*00d0*/  ISETP.GE.AND P0, PT, R24, UR4, PT ;  /* 0x0000000418007c0c */ /* 0x000fda000bf06270 */
[----:B-12---:R-:W-:Y:S05]  /*00e0*/  @P0 BRA `(.L_x_1) ;  /* 0x0000000c00100947 */ /* 0x006fea0003800000 */
[----:B------:R-:W-:Y:S01]  /*00f0*/  IMAD R21, R3, UR5, RZ ;  /* 0x0000000503157c24 */ /* 0x000fe2000f8e02ff */
[----:B------:R-:W-:Y:S01]  /*0100*/  BSSY.RECONVERGENT B1, `(.L_x_2) ;  /* 0x00000b6000017945 */ /* 0x000fe20003800200 */
[----:B------:R-:W-:Y:S02]  /*0110*/  IMAD.MOV.U32 R25, RZ, RZ, RZ ;  /* 0x000000ffff197224 */ /* 0x000fe400078e00ff */
[----:B------:R-:W0:Y:S01]  /*0120*/  I2F.U32.RP R8, R21 ;  /* 0x0000001500087306 */ /* 0x000e220000209000 */
[C---:B------:R-:W-:Y:S01]  /*0130*/  IMAD.IADD R2, R21.reuse, 0x1, R24 ;  /* 0x0000000115027824 */ /* 0x040fe200078e0218 */
[----:B------:R-:W-:Y:S01]  /*0140*/  ISETP.NE.U32.AND P2, PT, R21, RZ, PT ;  /* 0x000000ff1500720c */ /* 0x000fe20003f45070 */
[----:B------:R-:W-:-:S03]  /*0150*/  IMAD.MOV R9, RZ, RZ, -R21 ;  /* 0x000000ffff097224 */ /* 0x000fc600078e0a15 */
[C---:B------:R-:W-:Y:S02]  /*0160*/  ISETP.GE.AND P0, PT, R2.reuse, UR4, PT ;  /* 0x0000000402007c0c */ /* 0x040fe4000bf06270 */
[----:B------:R-:W-:Y:S02]  /*0170*/  VIMNMX R7, PT, PT, R2, UR4, !PT ;  /* 0x0000000402077c48 */ /* 0x000fe4000ffe0100 */
[----:B------:R-:W-:-:S04]  /*0180*/  SEL R6, RZ, 0x1, P0 ;  /* 0x00000001ff067807 */ /* 0x000fc80000000000 */
[----:B------:R-:W-:Y:S01]  /*0190*/  IADD3 R2, PT, PT, R7, -R2, -R6 ;  /* 0x8000000207027210 */ /* 0x000fe20007ffe806 */
[----:B0-----:R-:W0:Y:S02]  /*01a0*/  MUFU.RCP R8, R8 ;  /* 0x0000000800087308 */ /* 0x001e240000001000 */
[----:B0-----:R-:W-:-:S06]  /*01b0*/  VIADD R4, R8, 0xffffffe ;  /* 0x0ffffffe08047836 */ /* 0x001fcc0000000000 */
[----:B------:R0:W1:Y:S02]  /*01c0*/  F2I.FTZ.U32.TRUNC.NTZ R5, R4 ;  /* 0x0000000400057305 */ /* 0x000064000021f000 */
[----:B0-----:R-:W-:Y:S02]  /*01d0*/  IMAD.MOV.U32 R4, RZ, RZ, RZ ;  /* 0x000000ffff047224 */ /* 0x001fe400078e00ff */
[----:B-1----:R-:W-:-:S04]  /*01e0*/  IMAD R9, R9, R5, RZ ;  /* 0x0000000509097224 */ /* 0x002fc800078e02ff */
[----:B------:R-:W-:-:S06]  /*01f0*/  IMAD.HI.U32 R5, R5, R9, R4 ;  /* 0x0000000905057227 */ /* 0x000fcc00078e0004 */
[----:B------:R-:W-:-:S04]  /*0200*/  IMAD.HI.U32 R5, R5, R2, RZ ;  /* 0x0000000205057227 */ /* 0x000fc800078e00ff */
[----:B------:R-:W-:-:S04]  /*0210*/  IMAD.MOV R4, RZ, RZ, -R5 ;  /* 0x000000ffff047224 */ /* 0x000fc800078e0a05 */
[----:B------:R-:W-:-:S05]  /*0220*/  IMAD R2, R21, R4, R2 ;  /* 0x0000000415027224 */ /* 0x000fca00078e0202 */
[----:B------:R-:W-:-:S13]  /*0230*/  ISETP.GE.U32.AND P0, PT, R2, R21, PT ;  /* 0x000000150200720c */ /* 0x000fda0003f06070 */
[----:B------:R-:W-:Y:S02]  /*0240*/  @P0 IMAD.IADD R2, R2, 0x1, -R21 ;  /* 0x0000000102020824 */ /* 0x000fe400078e0a15 */
[----:B------:R-:W-:-:S03]  /*0250*/  @P0 VIADD R5, R5, 0x1 ;  /* 0x0000000105050836 */ /* 0x000fc60000000000 */
[----:B------:R-:W-:-:S13]  /*0260*/  ISETP.GE.U32.AND P1, PT, R2, R21, PT ;  /* 0x000000150200720c */ /* 0x000fda0003f26070 */
[----:B------:R-:W-:Y:S01]  /*0270*/  @P1 VIADD R5, R5, 0x1 ;  /* 0x0000000105051836 */ /* 0x000fe20000000000 */
[----:B------:R-:W-:-:S05]  /*0280*/  @!P2 LOP3.LUT R5, RZ, R21, RZ, 0x33, !PT ;  /* 0x00000015ff05a212 */ /* 0x000fca00078e33ff */
[----:B------:R-:W-:-:S05]  /*0290*/  IMAD.IADD R5, R6, 0x1, R5 ;  /* 0x0000000106057824 */ /* 0x000fca00078e0205 */
[C---:B------:R-:W-:Y:S01]  /*02a0*/  ISETP.GE.U32.AND P0, PT, R5.reuse, 0x3, PT ;  /* 0x000000030500780c */ /* 0x040fe20003f06070 */
[----:B------:R-:W-:-:S05]  /*02b0*/  VIADD R5, R5, 0x1 ;  /* 0x0000000105057836 */ /* 0x000fca0000000000 */
[----:B------:R-:W-:-:S07]  /*02c0*/  LOP3.LUT R2, R5, 0x3, RZ, 0xc0, !PT ;  /* 0x0000000305027812 */ /* 0x000fce00078ec0ff */
[----:B------:R-:W-:Y:S05]  /*02d0*/  @!P0 BRA `(.L_x_3) ;  /* 0x0000000800608947 */ /* 0x000fea0003800000 */
[----:B------:R-:W-:Y:S01]  /*02e0*/  LOP3.LUT R20, R5, 0xfffffffc, RZ, 0xc0, !PT ;  /* 0xfffffffc05147812 */ /* 0x000fe200078ec0ff */
[----:B------:R-:W0:Y:S01]  /*02f0*/  LDC.64 R22, c[0x0][0x388] ;  /* 0x0000e200ff167b82 */ /* 0x000e220000000a00 */
[----:B------:R-:W-:Y:S01]  /*0300*/  BSSY.RELIABLE B0, `(.L_x_4) ;  /* 0x0000081000007945 */ /* 0x000fe20003800100 */
[----:B------:R-:W-:Y:S02]  /*0310*/  IMAD.MOV.U32 R25, RZ, RZ, RZ ;  /* 0x000000ffff197224 */ /* 0x000fe400078e00ff */
[----:B------:R-:W-:-:S05]  /*0320*/  IMAD.MOV R20, RZ, RZ, -R20 ;  /* 0x000000ffff147224 */ /* 0x000fca00078e0a14 */
[----:B------:R-:W-:-:S13]  /*0330*/  ISETP.GE.AND P0, PT, R20, RZ, PT ;  /* 0x000000ff1400720c */ /* 0x000fda0003f06270 */
[----:B------:R-:W-:Y:S05]  /*0340*/  @P0 BRA `(.L_x_5) ;  /* 0x0000000400f00947 */ /* 0x000fea0003800000 */
[----:B------:R-:W-:Y:S01]  /*0350*/  IMAD.MOV R4, RZ, RZ, -R20 ;  /* 0x000000ffff047224 */ /* 0x000fe200078e0a14 */
[----:B------:R-:W-:Y:S01]  /*0360*/  BSSY.RECONVERGENT B3, `(.L_x_6) ;  /* 0x000004d000037945 */ /* 0x000fe20003800200 */
[----:B------:R-:W-:-:S03]  /*0370*/  PLOP3.LUT P0, PT, PT, PT, PT, 0x80, 0x8 ;  /* 0x000000000008781c */ /* 0x000fc60003f0f070 */
[----:B------:R-:W-:-:S13]  /*0380*/  ISETP.GT.AND P1, PT, R4, 0xc, PT ;  /* 0x0000000c0400780c */ /* 0x000fda0003f24270 */
[----:B------:R-:W-:Y:S05]  /*0390*/  @!P1 BRA `(.L_x_7) ;  /* 0x0000000400249947 */ /* 0x000fea0003800000 */
[----:B------:R-:W-:-:S13]  /*03a0*/  PLOP3.LUT P0, PT, PT, PT, PT, 0x8, 0x80 ;  /* 0x000000000080781c */ /* 0x000fda0003f0e170 */
.L_x_8:
[----:B------:R-:W1:Y:S02]  /*03b0*/  LDC.64 R26, c[0x0][0x388] ;  /* 0x0000e200ff1a7b82 */ /* 0x000e640000000a00 */
[----:B-1----:R-:W-:-:S05]  /*03c0*/  IMAD.WIDE R28, R24, 0x10, R26 ;  /* 0x00000010181c7825 */ /* 0x002fca00078e021a */
[----:B------:R1:W2:Y:S01]  /*03d0*/  LDG.E.128 R12, desc[UR6][R28.64] ;  /* 0x000000061c0c7981 */ /* 0x0002a2000c1e1d00 */
[----:B------:R-:W-:-:S05]  /*03e0*/  IMAD.WIDE R6, R21, 0x10, R28 ;  /* 0x0000001015067825 */ /* 0x000fca00078e021c */
[----:B------:R-:W3:Y:S01]  /*03f0*/  LDG.E.128 R16, desc[UR6][R6.64] ;  /* 0x0000000606107981 */ /* 0x000ee2000c1e1d00 */
[----:B-1----:R-:W-:-:S05]  /*0400*/  IMAD.WIDE R28, R21, 0x10, R6 ;  /* 0x00000010151c7825 */ /* 0x002fca00078e0206 */
[----:B------:R1:W4:Y:S01]  /*0410*/  LDG.E.128 R8, desc[UR6][R28.64] ;  /* 0x000000061c087981 */ /* 0x000322000c1e1d00 */
[----:B------:R-:W-:-:S06]  /*0420*/  IMAD.WIDE R4, R21, 0x10, R28 ;  /* 0x0000001015047825 */ /* 0x000fcc00078e021c */
[----:B------:R-:W5:Y:S01]  /*0430*/  LDG.E.128 R4, desc[UR6][R4.64] ;  /* 0x0000000604047981 */ /* 0x000f62000c1e1d00 */
[----:B------:R-:W-:-:S04]  /*0440*/  IMAD R24, R21, 0x4, R24 ;  /* 0x0000000415187824 */ /* 0x000fc800078e0218 */
[----:B-1----:R-:W-:Y:S01]  /*0450*/  IMAD.WIDE R28, R24, 0x10, R26 ;  /* 0x00000010181c7825 */ /* 0x002fe200078e021a */
[----:B--2---:R-:W-:-:S04]  /*0460*/  IADD3 R12, PT, PT, R13, R12, R25 ;  /* 0x0000000c0d0c7210 */ /* 0x004fc80007ffe019 */
[----:B------:R-:W-:-:S04]  /*0470*/  IADD3 R12, PT, PT, R15, R12, R14 ;  /* 0x0000000c0f0c7210 */ /* 0x000fc80007ffe00e */
[----:B---3--:R-:W-:-:S04]  /*0480*/  IADD3 R12, PT, PT, R17, R16, R12 ;  /* 0x00000010110c7210 */ /* 0x008fc80007ffe00c */
[----:B------:R-:W-:Y:S02]  /*0490*/  IADD3 R18, PT, PT, R19, R12, R18 ;  /* 0x0000000c13127210 */ /* 0x000fe40007ffe012 */
[----:B------:R1:W2:Y:S02]  /*04a0*/  LDG.E.128 R12, desc[UR6][R28.64] ;  /* 0x000000061c0c7981 */ /* 0x0002a4000c1e1d00 */
[----:B----4-:R-:W-:-:S04]  /*04b0*/  IADD3 R8, PT, PT, R9, R8, R18 ;  /* 0x0000000809087210 */ /* 0x010fc80007ffe012 */
[----:B------:R-:W-:Y:S01]  /*04c0*/  IADD3 R8, PT, PT, R11, R8, R10 ;  /* 0x000000080b087210 */ /* 0x000fe20007ffe00a */
[----:B-1----:R-:W-:-:S03]  /*04d0*/  IMAD.WIDE R28, R21, 0x10, R28 ;  /* 0x00000010151c7825 */ /* 0x002fc600078e021c */
[----:B-----5:R-:W-:Y:S02]  /*04e0*/  IADD3 R4, PT, PT, R5, R4, R8 ;  /* 0x0000000405047210 */ /* 0x020fe40007ffe008 */
[----:B------:R1:W3:Y:S02]  /*04f0*/  LDG.E.128 R16, desc[UR6][R28.64] ;  /* 0x000000061c107981 */ /* 0x0002e4000c1e1d00 */
[----:B------:R-:W-:Y:S01]  /*0500*/  IADD3 R25, PT, PT, R7, R4, R6 ;  /* 0x0000000407197210 */ /* 0x000fe20007ffe006 */
        /* <DEDUP_REMOVED lines=11> */
[----:B----4-:R-:W-:Y:S01]  /*05c0*/  IADD3 R4, PT, PT, R5, R4, R12 ;  /* 0x0000000405047210 */ /* 0x010fe20007ffe00c */
[----:B-1----:R-:W-:-:S03]  /*05d0*/  IMAD.WIDE R28, R21, 0x10, R28 ;  /* 0x00000010151c7825 */ /* 0x002fc600078e021c */
[----:B------:R-:W-:Y:S02]  /*05e0*/  IADD3 R12, PT, PT, R7, R4, R6 ;  /* 0x00000004070c7210 */ /* 0x000fe40007ffe006 */
[----:B------:R1:W3:Y:S02]  /*05f0*/  LDG.E.128 R4, desc[UR6][R28.64] ;  /* 0x000000061c047981 */ /* 0x0002e4000c1e1d00 */
[----:B-----5:R-:W-:-:S04]  /*0600*/  IADD3 R8, PT, PT, R9, R8, R12 ;  /* 0x0000000809087210 */ /* 0x020fc80007ffe00c */
[----:B------:R-:W-:Y:S01]  /*0610*/  IADD3 R25, PT, PT, R11, R8, R10 ;  /* 0x000000080b197210 */ /* 0x000fe20007ffe00a */
[----:B-1----:R-:W-:-:S05]  /*0620*/  IMAD.WIDE R28, R21, 0x10, R28 ;  /* 0x00000010151c7825 */ /* 0x002fca00078e021c */
[----:B------:R1:W4:Y:S01]  /*0630*/  LDG.E.128 R8, desc[UR6][R28.64] ;  /* 0x000000061c087981 */ /* 0x000322000c1e1d00 */
[----:B------:R-:W-:-:S06]  /*0640*/  IMAD.WIDE R12, R21, 0x10, R28 ;  /* 0x00000010150c7825 */ /* 0x000fcc00078e021c */
[----:B------:R-:W5:Y:S01]  /*0650*/  LDG.E.128 R12, desc[UR6][R12.64] ;  /* 0x000000060c0c7981 */ /* 0x000f62000c1e1d00 */
[----:B------:R-:W-:-:S04]  /*0660*/  IMAD R24, R21, 0x4, R24 ;  /* 0x0000000415187824 */ /* 0x000fc800078e0218 */
[----:B------:R-:W-:-:S04]  /*0670*/  IMAD.WIDE R26, R24, 0x10, R26 ;  /* 0x00000010181a7825 */ /* 0x000fc800078e021a */
[----:B-1----:R-:W-:Y:S01]  /*0680*/  IMAD.WIDE R28, R21, 0x10, R26 ;  /* 0x00000010151c7825 */ /* 0x002fe200078e021a */
[----:B--2---:R-:W-:-:S04]  /*0690*/  IADD3 R16, PT, PT, R17, R16, R25 ;  /* 0x0000001011107210 */ /* 0x004fc80007ffe019 */
[----:B------:R-:W-:-:S04]  /*06a0*/  IADD3 R16, PT, PT, R19, R16, R18 ;  /* 0x0000001013107210 */ /* 0x000fc80007ffe012 */
[----:B---3--:R-:W-:Y:S02]  /*06b0*/  IADD3 R4, PT, PT, R5, R4, R16 ;  /* 0x0000000405047210 */ /* 0x008fe40007ffe010 */
[----:B------:R1:W2:Y:S02]  /*06c0*/  LDG.E.128 R16, desc[UR6][R26.64] ;  /* 0x000000061a107981 */ /* 0x0002a4000c1e1d00 */
[----:B------:R-:W-:-:S04]  /*06d0*/  IADD3 R4, PT, PT, R7, R4, R6 ;  /* 0x0000000407047210 */ /* 0x000fc80007ffe006 */
[----:B----4-:R-:W-:Y:S02]  /*06e0*/  IADD3 R8, PT, PT, R9, R8, R4 ;  /* 0x0000000809087210 */ /* 0x010fe40007ffe004 */
[----:B------:R-:W3:Y:S01]  /*06f0*/  LDG.E.128 R4, desc[UR6][R28.64] ;  /* 0x000000061c047981 */ /* 0x000ee2000c1e1d00 */
[----:B-1----:R-:W-:Y:S01]  /*0700*/  IMAD.WIDE R26, R21, 0x10, R28 ;  /* 0x00000010151a7825 */ /* 0x002fe200078e021c */
[----:B------:R-:W-:-:S04]  /*0710*/  IADD3 R8, PT, PT, R11, R8, R10 ;  /* 0x000000080b087210 */ /* 0x000fc80007ffe00a */
[----:B-----5:R-:W-:Y:S02]  /*0720*/  IADD3 R25, PT, PT, R13, R12, R8 ;  /* 0x0000000c0d197210 */ /* 0x020fe40007ffe008 */
[----:B------:R-:W4:Y:S01]  /*0730*/  LDG.E.128 R8, desc[UR6][R26.64] ;  /* 0x000000061a087981 */ /* 0x000f22000c1e1d00 */
[----:B------:R-:W-:Y:S01]  /*0740*/  IMAD.WIDE R12, R21, 0x10, R26 ;  /* 0x00000010150c7825 */ /* 0x000fe200078e021a */
[----:B------:R-:W-:-:S05]  /*0750*/  IADD3 R25, PT, PT, R15, R25, R14 ;  /* 0x000000190f197210 */ /* 0x000fca0007ffe00e */
[----:B------:R-:W5:Y:S01]  /*0760*/  LDG.E.128 R12, desc[UR6][R12.64] ;  /* 0x000000060c0c7981 */ /* 0x000f62000c1e1d00 */
[----:B------:R-:W-:Y:S02]  /*0770*/  VIADD R20, R20, 0x10 ;  /* 0x0000001014147836 */ /* 0x000fe40000000000 */
[----:B------:R-:W-:-:S03]  /*0780*/  IMAD R24, R21, 0x4, R24 ;  /* 0x0000000415187824 */ /* 0x000fc600078e0218 */
[----:B------:R-:W-:Y:S02]  /*0790*/  ISETP.GE.AND P1, PT, R20, -0xc, PT ;  /* 0xfffffff41400780c */ /* 0x000fe40003f26270 */
[----:B--2---:R-:W-:-:S04]  /*07a0*/  IADD3 R16, PT, PT, R17, R16, R25 ;  /* 0x0000001011107210 */ /* 0x004fc80007ffe019 */
[----:B------:R-:W-:-:S04]  /*07b0*/  IADD3 R16, PT, PT, R19, R16, R18 ;  /* 0x0000001013107210 */ /* 0x000fc80007ffe012 */
[----:B---3--:R-:W-:-:S04]  /*07c0*/  IADD3 R4, PT, PT, R5, R4, R16 ;  /* 0x0000000405047210 */ /* 0x008fc80007ffe010 */
[----:B------:R-:W-:-:S04]  /*07d0*/  IADD3 R4, PT, PT, R7, R4, R6 ;  /* 0x0000000407047210 */ /* 0x000fc80007ffe006 */
[----:B----4-:R-:W-:-:S04]  /*07e0*/  IADD3 R4, PT, PT, R9, R8, R4 ;  /* 0x0000000809047210 */ /* 0x010fc80007ffe004 */
[----:B------:R-:W-:-:S04]  /*07f0*/  IADD3 R4, PT, PT, R11, R4, R10 ;  /* 0x000000040b047210 */ /* 0x000fc80007ffe00a */
[----:B-----5:R-:W-:-:S04]  /*0800*/  IADD3 R4, PT, PT, R13, R12, R4 ;  /* 0x0000000c0d047210 */ /* 0x020fc80007ffe004 */
[----:B------:R-:W-:Y:S01]  /*0810*/  IADD3 R25, PT, PT, R15, R4, R14 ;  /* 0x000000040f197210 */ /* 0x000fe20007ffe00e */
[----:B------:R-:W-:Y:S06]  /*0820*/  @!P1 BRA `(.L_x_8) ;  /* 0xfffffff800e09947 */ /* 0x000fec000383ffff */
.L_x_7:
[----:B------:R-:W-:Y:S05]  /*0830*/  BSYNC.RECONVERGENT B3 ;  /* 0x0000000000037941 */ /* 0x000fea0003800200 */
.L_x_6:
[----:B------:R-:W-:Y:S01]  /*0840*/  IMAD.MOV R4, RZ, RZ, -R20 ;  /* 0x000000ffff047224 */ /* 0x000fe200078e0a14 */
[----:B------:R-:W-:Y:S04]  /*0850*/  BSSY.RECONVERGENT B3, `(.L_x_9) ;  /* 0x0000028000037945 */ /* 0x000fe80003800200 */
[----:B------:R-:W-:-:S13]  /*0860*/  ISETP.GT.AND P1, PT, R4, 0x4, PT ;  /* 0x000000040400780c */ /* 0x000fda0003f24270 */
[----:B------:R-:W-:Y:S05]  /*0870*/  @!P1 BRA `(.L_x_10) ;  /* 0x0000000000949947 */ /* 0x000fea0003800000 */
[----:B------:R-:W1:Y:S02]  /*0880*/  LDC.64 R26, c[0x0][0x388] ;  /* 0x0000e200ff1a7b82 */ /* 0x000e640000000a00 */
[----:B-1----:R-:W-:-:S05]  /*0890*/  IMAD.WIDE R28, R24, 0x10, R26 ;  /* 0x00000010181c7825 */ /* 0x002fca00078e021a */
[----:B------:R1:W2:Y:S02]  /*08a0*/  LDG.E.128 R4, desc[UR6][R28.64] ;  /* 0x000000061c047981 */ /* 0x0002a4000c1e1d00 */
[----:B-1----:R-:W-:-:S05]  /*08b0*/  IMAD.WIDE R28, R21, 0x10, R28 ;  /* 0x00000010151c7825 */ /* 0x002fca00078e021c */
[----:B------:R1:W3:Y:S02]  /*08c0*/  LDG.E.128 R16, desc[UR6][R28.64] ;  /* 0x000000061c107981 */ /* 0x0002e4000c1e1d00 */
        /* <DEDUP_REMOVED lines=21> */
[----:B------:R-:W-:Y:S01]  /*0a20*/  PLOP3.LUT P0, PT, PT, PT, PT, 0x8, 0x80 ;  /* 0x000000000080781c */ /* 0x000fe20003f0e170 */
[----:B------:R-:W-:Y:S02]  /*0a30*/  VIADD R20, R20, 0x8 ;  /* 0x0000000814147836 */ /* 0x000fe40000000000 */
[----:B------:R-:W-:Y:S01]  /*0a40*/  IMAD R24, R21, 0x4, R24 ;  /* 0x0000000415187824 */ /* 0x000fe200078e0218 */
[----:B--2---:R-:W-:-:S04]  /*0a50*/  IADD3 R4, PT, PT, R5, R4, R25 ;  /* 0x0000000405047210 */ /* 0x004fc80007ffe019 */
[----:B------:R-:W-:-:S04]  /*0a60*/  IADD3 R4, PT, PT, R7, R4, R6 ;  /* 0x0000000407047210 */ /* 0x000fc80007ffe006 */
[----:B---3--:R-:W-:-:S04]  /*0a70*/  IADD3 R4, PT, PT, R17, R16, R4 ;  /* 0x0000001011047210 */ /* 0x008fc80007ffe004 */
[----:B------:R-:W-:-:S04]  /*0a80*/  IADD3 R4, PT, PT, R19, R4, R18 ;  /* 0x0000000413047210 */ /* 0x000fc80007ffe012 */
[----:B----4-:R-:W-:-:S04]  /*0a90*/  IADD3 R4, PT, PT, R9, R8, R4 ;  /* 0x0000000809047210 */ /* 0x010fc80007ffe004 */
[----:B------:R-:W-:-:S04]  /*0aa0*/  IADD3 R4, PT, PT, R11, R4, R10 ;  /* 0x000000040b047210 */ /* 0x000fc80007ffe00a */
[----:B-----5:R-:W-:-:S04]  /*0ab0*/  IADD3 R4, PT, PT, R13, R12, R4 ;  /* 0x0000000c0d047210 */ /* 0x020fc80007ffe004 */
[----:B------:R-:W-:-:S07]  /*0ac0*/  IADD3 R25, PT, PT, R15, R4, R14 ;  /* 0x000000040f197210 */ /* 0x000fce0007ffe00e */
.L_x_10:
[----:B------:R-:W-:Y:S05]  /*0ad0*/  BSYNC.RECONVERGENT B3 ;  /* 0x0000000000037941 */ /* 0x000fea0003800200 */
.L_x_9:
[----:B------:R-:W-:-:S13]  /*0ae0*/  ISETP.NE.OR P0, PT, R20, RZ, P0 ;  /* 0x000000ff1400720c */ /* 0x000fda0000705670 */
[----:B------:R-:W-:Y:S05]  /*0af0*/  @!P0 BREAK.RELIABLE B0 ;  /* 0x0000000000008942 */ /* 0x000fea0003800100 */
[----:B------:R-:W-:Y:S05]  /*0b00*/  @!P0 BRA `(.L_x_3) ;  /* 0x0000000000548947 */ /* 0x000fea0003800000 */
.L_x_5:
[----:B------:R-:W-:Y:S05]  /*0b10*/  BSYNC.RELIABLE B0 ;  /* 0x0000000000007941 */ /* 0x000fea0003800100 */
.L_x_4:
[----:B0-----:R-:W-:-:S05]  /*0b20*/  IMAD.WIDE R28, R24, 0x10, R22 ;  /* 0x00000010181c7825 */ /* 0x001fca00078e0216 */
[----:B------:R-:W2:Y:S01]  /*0b30*/  LDG.E.128 R4, desc[UR6][R28.64] ;  /* 0x000000061c047981 */ /* 0x000ea2000c1e1d00 */
[----:B------:R-:W-:-:S05]  /*0b40*/  IMAD.WIDE R26, R21, 0x10, R28 ;  /* 0x00000010151a7825 */ /* 0x000fca00078e021c */
[----:B------:R0:W3:Y:S02]  /*0b50*/  LDG.E.128 R8, desc[UR6][R26.64] ;  /* 0x000000061a087981 */ /* 0x0000e4000c1e1d00 */
[----:B0-----:R-:W-:-:S05]  /*0b60*/  IMAD.WIDE R26, R21, 0x10, R26 ;  /* 0x00000010151a7825 */ /* 0x001fca00078e021a */
[----:B------:R-:W4:Y:S01]  /*0b70*/  LDG.E.128 R12, desc[UR6][R26.64] ;  /* 0x000000061a0c7981 */ /* 0x000f22000c1e1d00 */
[----:B------:R-:W-:-:S06]  /*0b80*/  IMAD.WIDE R16, R21, 0x10, R26 ;  /* 0x0000001015107825 */ /* 0x000fcc00078e021a */
[----:B------:R-:W5:Y:S01]  /*0b90*/  LDG.E.128 R16, desc[UR6][R16.64] ;  /* 0x0000000610107981 */ /* 0x000f62000c1e1d00 */
[----:B------:R-:W-:Y:S02]  /*0ba0*/  VIADD R20, R20, 0x4 ;  /* 0x0000000414147836 */ /* 0x000fe40000000000 */
[----:B------:R-:W-:-:S03]  /*0bb0*/  IMAD R24, R21, 0x4, R24 ;  /* 0x0000000415187824 */ /* 0x000fc600078e0218 */
[----:B------:R-:W-:Y:S02]  /*0bc0*/  ISETP.NE.AND P0, PT, R20, RZ, PT ;  /* 0x000000ff1400720c */ /* 0x000fe40003f05270 */
        /* <DEDUP_REMOVED lines=8> */
[----:B------:R-:W-:Y:S06]  /*0c50*/  @P0 BRA `(.L_x_4) ;  /* 0xfffffffc00b00947 */ /* 0x000fec000383ffff */
.L_x_3:
[----:B------:R-:W-:Y:S05]  /*0c60*/  BSYNC.RECONVERGENT B1 ;  /* 0x0000000000017941 */ /* 0x000fea0003800200 */
.L_x_2:
[----:B------:R-:W-:-:S13]  /*0c70*/  ISETP.NE.AND P0, PT, R2, RZ, PT ;  /* 0x000000ff0200720c */ /* 0x000fda0003f05270 */
[----:B------:R-:W-:Y:S05]  /*0c80*/  @!P0 BRA `(.L_x_1) ;  /* 0x0000000000288947 */ /* 0x000fea0003800000 */
[----:B------:R-:W1:Y:S01]  /*0c90*/  LDC.64 R8, c[0x0][0x388] ;  /* 0x0000e200ff087b82 */ /* 0x000e620000000a00 */
[----:B------:R-:W-:-:S07]  /*0ca0*/  IMAD.MOV R2, RZ, RZ, -R2 ;  /* 0x000000ffff027224 */ /* 0x000fce00078e0a02 */
.L_x_11:
[----:B-1----:R-:W-:-:S06]  /*0cb0*/  IMAD.WIDE R4, R24, 0x10, R8 ;  /* 0x0000001018047825 */ /* 0x002fcc00078e0208 */
[----:B------:R-:W2:Y:S01]  /*0cc0*/  LDG.E.128 R4, desc[UR6][R4.64] ;  /* 0x0000000604047981 */ /* 0x000ea2000c1e1d00 */
[----:B------:R-:W-:Y:S02]  /*0cd0*/  VIADD R2, R2, 0x1 ;  /* 0x0000000102027836 */ /* 0x000fe40000000000 */
[----:B------:R-:W-:-:S03]  /*0ce0*/  IMAD.IADD R24, R21, 0x1, R24 ;  /* 0x0000000115187824 */ /* 0x000fc600078e0218 */
[----:B------:R-:W-:Y:S02]  /*0cf0*/  ISETP.NE.AND P0, PT, R2, RZ, PT ;  /* 0x000000ff0200720c */ /* 0x000fe40003f05270 */
[----:B--2---:R-:W-:-:S04]  /*0d00*/  IADD3 R25, PT, PT, R5, R4, R25 ;  /* 0x0000000405197210 */ /* 0x004fc80007ffe019 */
[----:B------:R-:W-:-:S07]  /*0d10*/  IADD3 R25, PT, PT, R7, R25, R6 ;  /* 0x0000001907197210 */ /* 0x000fce0007ffe006 */
[----:B------:R-:W-:Y:S05]  /*0d20*/  @P0 BRA `(.L_x_11) ;  /* 0xfffffffc00e00947 */ /* 0x000fea000383ffff */
.L_x_1:
[----:B------:R-:W-:Y:S05]  /*0d30*/  BSYNC.RECONVERGENT B2 ;  /* 0x0000000000027941 */ /* 0x000fea0003800200 */
.L_x_0:
[----:B------:R-:W-:Y:S05]  /*0d40*/  WARPSYNC.ALL ;  /* 0x0000000000007948 */ /* 0x000fea0003800000 */
[----:B------:R-:W1:Y:S01]  /*0d50*/  LDCU UR8, c[0x0][0x364] ;  /* 0x00006c80ff0877ac */ /* 0x000e620008000800 */
[----:B------:R-:W2:Y:S01]  /*0d60*/  S2R R9, SR_TID.Y ;  /* 0x0000000000097919 */ /* 0x000ea20000002200 */
[----:B------:R-:W3:Y:S01]  /*0d70*/  LDCU UR4, c[0x0][0x368] ;  /* 0x00006d00ff0477ac */ /* 0x000ee20008000800 */
[----:B------:R-:W4:Y:S01]  /*0d80*/  S2R R10, SR_TID.Z ;  /* 0x00000000000a7919 */ /* 0x000f220000002300 */
[----:B-1----:R-:W-:-:S04]  /*0d90*/  IMAD R2, R3, UR8, RZ ;  /* 0x0000000803027c24 */ /* 0x002fc8000f8e02ff */
[----:B---3--:R-:W-:-:S05]  /*0da0*/  IMAD R2, R2, UR4, RZ ;  /* 0x0000000402027c24 */ /* 0x008fca000f8e02ff */
[----:B------:R-:W-:-:S13]  /*0db0*/  ISETP.GE.U32.AND P0, PT, R2, 0x2, PT ;  /* 0x000000020200780c */ /* 0x000fda0003f06070 */
[----:B--2-4-:R-:W-:Y:S05]  /*0dc0*/  @!P0 BRA `(.L_x_12) ;  /* 0x00000000004c8947 */ /* 0x014fea0003800000 */
[----:B------:R-:W1:Y:S01]  /*0dd0*/  S2R R4, SR_TID.Y ;  /* 0x0000000000047919 */ /* 0x000e620000002200 */
[----:B------:R-:W2:Y:S01]  /*0de0*/  S2UR UR5, SR_CgaCtaId ;  /* 0x00000000000579c3 */ /* 0x000ea20000008800 */
[----:B------:R-:W-:Y:S01]  /*0df0*/  UMOV UR4, 0x400 ;  /* 0x0000040000047882 */ /* 0x000fe20000000000 */
[----:B------:R-:W1:Y:S01]  /*0e00*/  S2R R5, SR_TID.Z ;  /* 0x0000000000057919 */ /* 0x000e620000002300 */
[----:B--2---:R-:W-:Y:S01]  /*0e10*/  ULEA UR4, UR5, UR4, 0x18 ;  /* 0x0000000405047291 */ /* 0x004fe2000f8ec0ff */
[----:B-1----:R-:W-:-:S04]  /*0e20*/  IMAD R4, R5, UR8, R4 ;  /* 0x0000000805047c24 */ /* 0x002fc8000f8e0204 */
[----:B------:R-:W-:-:S05]  /*0e30*/  IMAD R4, R4, R3, R0 ;  /* 0x0000000304047224 */ /* 0x000fca00078e0200 */
[----:B------:R-:W-:-:S07]  /*0e40*/  LEA R6, R4, UR4, 0x2 ;  /* 0x0000000404067c11 */ /* 0x000fce000f8e10ff */
.L_x_13:
[----:B------:R-:W-:Y:S01]  /*0e50*/  SHF.R.U32.HI R7, RZ, 0x1, R2 ;  /* 0x00000001ff077819 */ /* 0x000fe20000011602 */
[----:B------:R-:W-:Y:S01]  /*0e60*/  STS [R6], R25 ;  /* 0x0000001906007388 */ /* 0x000fe20000000800 */
[----:B------:R-:W-:Y:S02]  /*0e70*/  BAR.SYNC.DEFER_BLOCKING 0x0 ;  /* 0x0000000000007b1d */ /* 0x000fe40000010000 */
[----:B------:R-:W-:Y:S02]  /*0e80*/  ISETP.GE.U32.AND P0, PT, R4, R7, PT ;  /* 0x000000070400720c */ /* 0x000fe40003f06070 */
[----:B------:R-:W-:Y:S01]  /*0e90*/  ISETP.GT.U32.AND P1, PT, R2, 0x3, PT ;  /* 0x000000030200780c */ /* 0x000fe20003f24070 */
[----:B------:R-:W-:-:S10]  /*0ea0*/  IMAD.MOV.U32 R2, RZ, RZ, R7 ;  /* 0x000000ffff027224 */ /* 0x000fd400078e0007 */
[----:B------:R-:W-:-:S05]  /*0eb0*/  @!P0 IMAD R5, R7, 0x4, R6 ;  /* 0x0000000407058824 */ /* 0x000fca00078e0206 */
[----:B------:R-:W1:Y:S02]  /*0ec0*/  @!P0 LDS R8, [R5] ;  /* 0x0000000005088984 */ /* 0x000e640000000800 */
[----:B-1----:R-:W-:Y:S01]  /*0ed0*/  @!P0 IMAD.IADD R25, R25, 0x1, R8 ;  /* 0x0000000119198824 */ /* 0x002fe200078e0208 */
[----:B------:R-:W-:Y:S06]  /*0ee0*/  BAR.SYNC.DEFER_BLOCKING 0x0 ;  /* 0x0000000000007b1d */ /* 0x000fec0000010000 */
[----:B------:R-:W-:Y:S05]  /*0ef0*/  @P1 BRA `(.L_x_13) ;  /* 0xfffffffc00d41947 */ /* 0x000fea000383ffff */
.L_x_12:
[----:B------:R-:W-:-:S04]  /*0f00*/  IMAD R10, R10, UR8, R9 ;  /* 0x000000080a0a7c24 */ /* 0x000fc8000f8e0209 */
[----:B------:R-:W-:-:S05]  /*0f10*/  IMAD R3, R10, R3, RZ ;  /* 0x000000030a037224 */ /* 0x000fca00078e02ff */
[----:B------:R-:W-:-:S13]  /*0f20*/  LOP3.LUT P0, RZ, R3, R0, RZ, 0xfc, !PT ;  /* 0x0000000003ff7212 */ /* 0x000fda000780fcff */
[----:B------:R-:W-:Y:S05]  /*0f30*/  @P0 EXIT ;  /* 0x000000000000094d */ /* 0x000fea0003800000 */
[----:B------:R-:W1:Y:S01]  /*0f40*/  LDC.64 R2, c[0x0][0x380] ;  /* 0x0000e000ff027b82 */ /* 0x000e620000000a00 */
[----:B------:R-:W-:-:S05]  /*0f50*/  I2FP.F32.S32 R25, R25 ;  /* 0x0000001900197245 */ /* 0x000fca0000201400 */
[----:B-1----:R-:W-:Y:S01]  /*0f60*/  REDG.E.ADD.F32.FTZ.RN.STRONG.GPU desc[UR6][R2.64], R25 ;  /* 0x00000019020079a6 */ /* 0x002fe2000c12f306 */
[----:B------:R-:W-:Y:S05]  /*0f70*/  EXIT ;  /* 0x000000000000794d */ /* 0x000fea0003800000 */
.L_x_14:
[----:B------:R-:W-:-:S00]  /*0f80*/  BRA `(.L_x_14) ;  /* 0xfffffffc00fc7947 */ /* 0x000fc0000383ffff */
[----:B------:R-:W-:-:S00]  /*0f90*/  NOP ;  /* 0x0000000000007918 */ /* 0x000fc00000000000 */
        /* <DEDUP_REMOVED lines=14> */
.L_x_15:


//--------------------- .nv.shared._Z10sum_kernelPfS_i --------------------------
	.section	.nv.shared._Z10sum_kernelPfS_i,"aw",@nobits
	.sectionflags	@""
	.align	16
	.zero		1024


//--------------------- .nv.shared.reserved.0     --------------------------
	.section	.nv.shared.reserved.0,"aw",@nobits
	.weak		__nv_reservedSMEM_offset_0_alias
	.size		__nv_reservedSMEM_offset_0_alias, 0, 64
	.other		__nv_reservedSMEM_offset_0_alias,@"STO_CUDA_RESERVED_SHARED STV_DEFAULT"
__nv_reservedSMEM_offset_0_alias:
	.zero		0
	.zero		64


//--------------------- .nv.constant0._Z10sum_kernelPfS_i --------------------------
	.section	.nv.constant0._Z10sum_kernelPfS_i,"a",@progbits
	.sectionflags	@""
	.align	4
.nv.constant0._Z10sum_kernelPfS_i:
	.zero		916


//--------------------- SYMBOLS --------------------------

	.type		.nv.reservedSmem.offset0,@object
	.size		.nv.reservedSmem.offset0,0x4
	.type		.nv.reservedSmem.cap,@object
	.size		.nv.reservedSmem.cap,0x4
